//
// Generated by NVIDIA NVVM Compiler
//
// Compiler Build ID: CL-36424714
// Cuda compilation tools, release 13.0, V13.0.88
// Based on NVVM 20.0.0
//

.version 9.0
.target sm_100
.address_size 64

	// .globl	_Z16findSplitsKernelPKiPiS0_ii
.global .align 1 .b8 _ZN34_INTERNAL_507cfdfe_4_k_cu_d405aa6e4cuda3std3__45__cpo5beginE[1];
.global .align 1 .b8 _ZN34_INTERNAL_507cfdfe_4_k_cu_d405aa6e4cuda3std3__45__cpo3endE[1];
.global .align 1 .b8 _ZN34_INTERNAL_507cfdfe_4_k_cu_d405aa6e4cuda3std3__45__cpo6cbeginE[1];
.global .align 1 .b8 _ZN34_INTERNAL_507cfdfe_4_k_cu_d405aa6e4cuda3std3__45__cpo4cendE[1];
.global .align 1 .b8 _ZN34_INTERNAL_507cfdfe_4_k_cu_d405aa6e4cuda3std3__45__cpo6rbeginE[1];
.global .align 1 .b8 _ZN34_INTERNAL_507cfdfe_4_k_cu_d405aa6e4cuda3std3__45__cpo4rendE[1];
.global .align 1 .b8 _ZN34_INTERNAL_507cfdfe_4_k_cu_d405aa6e4cuda3std3__45__cpo7crbeginE[1];
.global .align 1 .b8 _ZN34_INTERNAL_507cfdfe_4_k_cu_d405aa6e4cuda3std3__45__cpo5crendE[1];
.global .align 1 .b8 _ZN34_INTERNAL_507cfdfe_4_k_cu_d405aa6e4cuda3std3__436_GLOBAL__N__507cfdfe_4_k_cu_d405aa6e6ignoreE[1];
.global .align 1 .b8 _ZN34_INTERNAL_507cfdfe_4_k_cu_d405aa6e4cuda3std3__419piecewise_constructE[1];
.global .align 1 .b8 _ZN34_INTERNAL_507cfdfe_4_k_cu_d405aa6e4cuda3std3__48in_placeE[1];
.global .align 1 .b8 _ZN34_INTERNAL_507cfdfe_4_k_cu_d405aa6e4cuda3std3__420unreachable_sentinelE[1];
.global .align 1 .b8 _ZN34_INTERNAL_507cfdfe_4_k_cu_d405aa6e4cuda3std3__47nulloptE[1];
.global .align 1 .b8 _ZN34_INTERNAL_507cfdfe_4_k_cu_d405aa6e4cuda3std3__48unexpectE[1];
.global .align 1 .b8 _ZN34_INTERNAL_507cfdfe_4_k_cu_d405aa6e4cuda3std6ranges3__45__cpo4swapE[1];
.global .align 1 .b8 _ZN34_INTERNAL_507cfdfe_4_k_cu_d405aa6e4cuda3std6ranges3__45__cpo9iter_moveE[1];
.global .align 1 .b8 _ZN34_INTERNAL_507cfdfe_4_k_cu_d405aa6e4cuda3std6ranges3__45__cpo5beginE[1];
.global .align 1 .b8 _ZN34_INTERNAL_507cfdfe_4_k_cu_d405aa6e4cuda3std6ranges3__45__cpo3endE[1];
.global .align 1 .b8 _ZN34_INTERNAL_507cfdfe_4_k_cu_d405aa6e4cuda3std6ranges3__45__cpo6cbeginE[1];
.global .align 1 .b8 _ZN34_INTERNAL_507cfdfe_4_k_cu_d405aa6e4cuda3std6ranges3__45__cpo4cendE[1];
.global .align 1 .b8 _ZN34_INTERNAL_507cfdfe_4_k_cu_d405aa6e4cuda3std6ranges3__45__cpo7advanceE[1];
.global .align 1 .b8 _ZN34_INTERNAL_507cfdfe_4_k_cu_d405aa6e4cuda3std6ranges3__45__cpo9iter_swapE[1];
.global .align 1 .b8 _ZN34_INTERNAL_507cfdfe_4_k_cu_d405aa6e4cuda3std6ranges3__45__cpo4nextE[1];
.global .align 1 .b8 _ZN34_INTERNAL_507cfdfe_4_k_cu_d405aa6e4cuda3std6ranges3__45__cpo4prevE[1];
.global .align 1 .b8 _ZN34_INTERNAL_507cfdfe_4_k_cu_d405aa6e4cuda3std6ranges3__45__cpo4dataE[1];
.global .align 1 .b8 _ZN34_INTERNAL_507cfdfe_4_k_cu_d405aa6e4cuda3std6ranges3__45__cpo5cdataE[1];
.global .align 1 .b8 _ZN34_INTERNAL_507cfdfe_4_k_cu_d405aa6e4cuda3std6ranges3__45__cpo4sizeE[1];
.global .align 1 .b8 _ZN34_INTERNAL_507cfdfe_4_k_cu_d405aa6e4cuda3std6ranges3__45__cpo5ssizeE[1];
.global .align 1 .b8 _ZN34_INTERNAL_507cfdfe_4_k_cu_d405aa6e4cuda3std6ranges3__45__cpo8distanceE[1];
.global .align 1 .b8 _ZN34_INTERNAL_507cfdfe_4_k_cu_d405aa6e6thrust24THRUST_300001_SM_1000_NS6system6detail10sequential3seqE[1];
.global .align 1 .b8 _ZN34_INTERNAL_507cfdfe_4_k_cu_d405aa6e6thrust24THRUST_300001_SM_1000_NS12placeholders2_1E[1];
.global .align 1 .b8 _ZN34_INTERNAL_507cfdfe_4_k_cu_d405aa6e6thrust24THRUST_300001_SM_1000_NS12placeholders2_2E[1];
.global .align 1 .b8 _ZN34_INTERNAL_507cfdfe_4_k_cu_d405aa6e6thrust24THRUST_300001_SM_1000_NS12placeholders2_3E[1];
.global .align 1 .b8 _ZN34_INTERNAL_507cfdfe_4_k_cu_d405aa6e6thrust24THRUST_300001_SM_1000_NS12placeholders2_4E[1];
.global .align 1 .b8 _ZN34_INTERNAL_507cfdfe_4_k_cu_d405aa6e6thrust24THRUST_300001_SM_1000_NS12placeholders2_5E[1];
.global .align 1 .b8 _ZN34_INTERNAL_507cfdfe_4_k_cu_d405aa6e6thrust24THRUST_300001_SM_1000_NS12placeholders2_6E[1];
.global .align 1 .b8 _ZN34_INTERNAL_507cfdfe_4_k_cu_d405aa6e6thrust24THRUST_300001_SM_1000_NS12placeholders2_7E[1];
.global .align 1 .b8 _ZN34_INTERNAL_507cfdfe_4_k_cu_d405aa6e6thrust24THRUST_300001_SM_1000_NS12placeholders2_8E[1];
.global .align 1 .b8 _ZN34_INTERNAL_507cfdfe_4_k_cu_d405aa6e6thrust24THRUST_300001_SM_1000_NS12placeholders2_9E[1];
.global .align 1 .b8 _ZN34_INTERNAL_507cfdfe_4_k_cu_d405aa6e6thrust24THRUST_300001_SM_1000_NS12placeholders3_10E[1];

.visible .entry _Z16findSplitsKernelPKiPiS0_ii(
	.param .u64 .ptr .align 1 _Z16findSplitsKernelPKiPiS0_ii_param_0,
	.param .u64 .ptr .align 1 _Z16findSplitsKernelPKiPiS0_ii_param_1,
	.param .u64 .ptr .align 1 _Z16findSplitsKernelPKiPiS0_ii_param_2,
	.param .u32 _Z16findSplitsKernelPKiPiS0_ii_param_3,
	.param .u32 _Z16findSplitsKernelPKiPiS0_ii_param_4
)
{
	.reg .pred 	%p<5>;
	.reg .b32 	%r<24>;
	.reg .b64 	%rd<13>;

	ld.param.u64 	%rd2, [_Z16findSplitsKernelPKiPiS0_ii_param_0];
	ld.param.u64 	%rd3, [_Z16findSplitsKernelPKiPiS0_ii_param_1];
	ld.param.u64 	%rd4, [_Z16findSplitsKernelPKiPiS0_ii_param_2];
	ld.param.u32 	%r10, [_Z16findSplitsKernelPKiPiS0_ii_param_3];
	ld.param.u32 	%r9, [_Z16findSplitsKernelPKiPiS0_ii_param_4];
	mov.u32 	%r11, %ctaid.x;
	mov.u32 	%r12, %ntid.x;
	mov.u32 	%r13, %tid.x;
	mad.lo.s32 	%r1, %r11, %r12, %r13;
	setp.ge.s32 	%p1, %r1, %r10;
	@%p1 bra 	$L__BB0_5;
	cvta.to.global.u64 	%rd5, %rd2;
	mul.wide.s32 	%rd6, %r1, 4;
	add.s64 	%rd7, %rd5, %rd6;
	ld.global.u32 	%r2, [%rd7];
	setp.lt.s32 	%p2, %r9, 1;
	mov.b32 	%r23, 0;
	@%p2 bra 	$L__BB0_4;
	add.s32 	%r21, %r9, -1;
	cvta.to.global.u64 	%rd1, %rd4;
	mov.b32 	%r23, 0;
$L__BB0_3:
	add.s32 	%r16, %r21, %r23;
	shr.u32 	%r17, %r16, 1;
	mul.wide.u32 	%rd8, %r17, 4;
	add.s64 	%rd9, %rd1, %rd8;
	ld.global.u32 	%r18, [%rd9];
	setp.gt.s32 	%p3, %r18, %r2;
	add.s32 	%r19, %r17, 1;
	add.s32 	%r20, %r17, -1;
	selp.b32 	%r23, %r23, %r19, %p3;
	selp.b32 	%r21, %r20, %r21, %p3;
	setp.le.s32 	%p4, %r23, %r21;
	@%p4 bra 	$L__BB0_3;
$L__BB0_4:
	cvta.to.global.u64 	%rd10, %rd3;
	add.s64 	%rd12, %rd10, %rd6;
	st.global.u32 	[%rd12], %r23;
$L__BB0_5:
	ret;

}
	// .globl	_ZN3cub18CUB_300001_SM_10006detail11EmptyKernelIvEEvv
.visible .entry _ZN3cub18CUB_300001_SM_10006detail11EmptyKernelIvEEvv()
{


	ret;

}


// ===== COMPILED SASS (sm_100) =====

	.target	sm_100

	.elftype	@"ET_EXEC"


//--------------------- .note.nv.tkinfo           --------------------------
	.section	.note.nv.tkinfo,"",@"SHT_NOTE"
	.sectionflags	@"SHF_NOTE_NV_TKINFO"
	.tkinfo
        /*0018*/ 	.word	0x00000002
        /*0030*/ 	.string	""
        /*0030*/ 	.string	"ptxas"
        /*0030*/ 	.string	"Cuda compilation tools, release 13.0, V13.0.88"
        /*0030*/ 	.string	"Build cuda_13.0.r13.0/compiler.36424714_0"
        /*0030*/ 	.string	"-arch sm_100 -m 64 "



//--------------------- .note.nv.cuinfo           --------------------------
	.section	.note.nv.cuinfo,"",@"SHT_NOTE"
	.sectionflags	@"SHF_NOTE_NV_CUINFO"
        /*0018*/ 	.short	0x0002
        /*001a*/ 	.short	0x0064
        /*001c*/ 	.short	0x0082
	.zero		2


//--------------------- .nv.info                  --------------------------
	.section	.nv.info,"",@"SHT_CUDA_INFO"
	.align	4


	//----- nvinfo : EIATTR_REGCOUNT
	.align		4
        /*0000*/ 	.byte	0x04, 0x2f
        /*0002*/ 	.short	(.L_41 - .L_40)
	.align		4
.L_40:
        /*0004*/ 	.word	index@(_Z16findSplitsKernelPKiPiS0_ii)
        /*0008*/ 	.word	0x0000000e


	//----- nvinfo : EIATTR_FRAME_SIZE
	.align		4
.L_41:
        /*000c*/ 	.byte	0x04, 0x11
        /*000e*/ 	.short	(.L_43 - .L_42)
	.align		4
.L_42:
        /*0010*/ 	.word	index@(_Z16findSplitsKernelPKiPiS0_ii)
        /*0014*/ 	.word	0x00000000


	//----- nvinfo : EIATTR_REGCOUNT
	.align		4
.L_43:
        /*0018*/ 	.byte	0x04, 0x2f
        /*001a*/ 	.short	(.L_45 - .L_44)
	.align		4
.L_44:
        /*001c*/ 	.word	index@(_ZN3cub18CUB_300001_SM_10006detail11EmptyKernelIvEEvv)
        /*0020*/ 	.word	0x00000004


	//----- nvinfo : EIATTR_FRAME_SIZE
	.align		4
.L_45:
        /*0024*/ 	.byte	0x04, 0x11
        /*0026*/ 	.short	(.L_47 - .L_46)
	.align		4
.L_46:
        /*0028*/ 	.word	index@(_ZN3cub18CUB_300001_SM_10006detail11EmptyKernelIvEEvv)
        /*002c*/ 	.word	0x00000000


	//----- nvinfo : EIATTR_MIN_STACK_SIZE
	.align		4
.L_47:
        /*0030*/ 	.byte	0x04, 0x12
        /*0032*/ 	.short	(.L_49 - .L_48)
	.align		4
.L_48:
        /*0034*/ 	.word	index@(_ZN3cub18CUB_300001_SM_10006detail11EmptyKernelIvEEvv)
        /*0038*/ 	.word	0x00000000


	//----- nvinfo : EIATTR_MIN_STACK_SIZE
	.align		4
.L_49:
        /*003c*/ 	.byte	0x04, 0x12
        /*003e*/ 	.short	(.L_51 - .L_50)
	.align		4
.L_50:
        /*0040*/ 	.word	index@(_Z16findSplitsKernelPKiPiS0_ii)
        /*0044*/ 	.word	0x00000000
.L_51:


//--------------------- .nv.compat                --------------------------
	.section	.nv.compat,"",@"SHT_CUDA_COMPAT_INFO"
	.align	4
        /*0000*/ 	.byte	0x02, 0x09, 0x00, 0x00, 0x02, 0x02, 0x01, 0x00, 0x02, 0x05, 0x05, 0x00, 0x03, 0x07, 0x01, 0x01
        /*0010*/ 	.byte	0x02, 0x03, 0x00, 0x00, 0x02, 0x06, 0x01, 0x00, 0x04, 0x0b, 0x08, 0x00, 0x09, 0x00, 0x00, 0x00
        /*0020*/ 	.byte	0x00, 0x00, 0x00, 0x00


//--------------------- .nv.info._ZN3cub18CUB_300001_SM_10006detail11EmptyKernelIvEEvv --------------------------
	.section	.nv.info._ZN3cub18CUB_300001_SM_10006detail11EmptyKernelIvEEvv,"",@"SHT_CUDA_INFO"
	.sectionflags	@""
	.align	4


	//----- nvinfo : EIATTR_CUDA_API_VERSION
	.align		4
        /*0000*/ 	.byte	0x04, 0x37
        /*0002*/ 	.short	(.L_53 - .L_52)
.L_52:
        /*0004*/ 	.word	0x00000082


	//----- nvinfo : EIATTR_SPARSE_MMA_MASK
	.align		4
.L_53:
        /*0008*/ 	.byte	0x03, 0x50
        /*000a*/ 	.short	0x0000


	//----- nvinfo : EIATTR_MAXREG_COUNT
	.align		4
        /*000c*/ 	.byte	0x03, 0x1b
        /*000e*/ 	.short	0x00ff


	//----- nvinfo : EIATTR_MERCURY_ISA_VERSION
	.align		4
        /*0010*/ 	.byte	0x03, 0x5f
        /*0012*/ 	.short	0x0101


	//----- nvinfo : EIATTR_VRC_CTA_INIT_COUNT
	.align		4
        /*0014*/ 	.byte	0x02, 0x4a
	.zero		1
	.zero		1


	//----- nvinfo : EIATTR_EXIT_INSTR_OFFSETS
	.align		4
        /*0018*/ 	.byte	0x04, 0x1c
        /*001a*/ 	.short	(.L_55 - .L_54)


	//   ....[0]....
.L_54:
        /*001c*/ 	.word	0x00000010


	//----- nvinfo : EIATTR_SW_WAR
	.align		4
.L_55:
        /*0020*/ 	.byte	0x04, 0x36
        /*0022*/ 	.short	(.L_57 - .L_56)
.L_56:
        /*0024*/ 	.word	0x00000008
.L_57:


//--------------------- .nv.info._Z16findSplitsKernelPKiPiS0_ii --------------------------
	.section	.nv.info._Z16findSplitsKernelPKiPiS0_ii,"",@"SHT_CUDA_INFO"
	.sectionflags	@""
	.align	4


	//----- nvinfo : EIATTR_CUDA_API_VERSION
	.align		4
        /*0000*/ 	.byte	0x04, 0x37
        /*0002*/ 	.short	(.L_59 - .L_58)
.L_58:
        /*0004*/ 	.word	0x00000082


	//----- nvinfo : EIATTR_KPARAM_INFO
	.align		4
.L_59:
        /*0008*/ 	.byte	0x04, 0x17
        /*000a*/ 	.short	(.L_61 - .L_60)
.L_60:
        /*000c*/ 	.word	0x00000000
        /*0010*/ 	.short	0x0004
        /*0012*/ 	.short	0x001c
        /*0014*/ 	.byte	0x00, 0xf0, 0x11, 0x00


	//----- nvinfo : EIATTR_KPARAM_INFO
	.align		4
.L_61:
        /*0018*/ 	.byte	0x04, 0x17
        /*001a*/ 	.short	(.L_63 - .L_62)
.L_62:
        /*001c*/ 	.word	0x00000000
        /*0020*/ 	.short	0x0003
        /*0022*/ 	.short	0x0018
        /*0024*/ 	.byte	0x00, 0xf0, 0x11, 0x00


	//----- nvinfo : EIATTR_KPARAM_INFO
	.align		4
.L_63:
        /*0028*/ 	.byte	0x04, 0x17
        /*002a*/ 	.short	(.L_65 - .L_64)
.L_64:
        /*002c*/ 	.word	0x00000000
        /*0030*/ 	.short	0x0002
        /*0032*/ 	.short	0x0010
        /*0034*/ 	.byte	0x00, 0xf5, 0x21, 0x00


	//----- nvinfo : EIATTR_KPARAM_INFO
	.align		4
.L_65:
        /*0038*/ 	.byte	0x04, 0x17
        /*003a*/ 	.short	(.L_67 - .L_66)
.L_66:
        /*003c*/ 	.word	0x00000000
        /*0040*/ 	.short	0x0001
        /*0042*/ 	.short	0x0008
        /*0044*/ 	.byte	0x00, 0xf5, 0x21, 0x00


	//----- nvinfo : EIATTR_KPARAM_INFO
	.align		4
.L_67:
        /*0048*/ 	.byte	0x04, 0x17
        /*004a*/ 	.short	(.L_69 - .L_68)
.L_68:
        /*004c*/ 	.word	0x00000000
        /*0050*/ 	.short	0x0000
        /*0052*/ 	.short	0x0000
        /*0054*/ 	.byte	0x00, 0xf5, 0x21, 0x00


	//----- nvinfo : EIATTR_SPARSE_MMA_MASK
	.align		4
.L_69:
        /*0058*/ 	.byte	0x03, 0x50
        /*005a*/ 	.short	0x0000


	//----- nvinfo : EIATTR_MAXREG_COUNT
	.align		4
        /*005c*/ 	.byte	0x03, 0x1b
        /*005e*/ 	.short	0x00ff


	//----- nvinfo : EIATTR_MERCURY_ISA_VERSION
	.align		4
        /*0060*/ 	.byte	0x03, 0x5f
        /*0062*/ 	.short	0x0101


	//----- nvinfo : EIATTR_VRC_CTA_INIT_COUNT
	.align		4
        /*0064*/ 	.byte	0x02, 0x4a
	.zero		1
	.zero		1


	//----- nvinfo : EIATTR_EXIT_INSTR_OFFSETS
	.align		4
        /*0068*/ 	.byte	0x04, 0x1c
        /*006a*/ 	.short	(.L_71 - .L_70)


	//   ....[0]....
.L_70:
        /*006c*/ 	.word	0x00000070


	//   ....[1]....
        /*0070*/ 	.word	0x00000220


	//----- nvinfo : EIATTR_CRS_STACK_SIZE
	.align		4
.L_71:
        /*0074*/ 	.byte	0x04, 0x1e
        /*0076*/ 	.short	(.L_73 - .L_72)
.L_72:
        /*0078*/ 	.word	0x00000000


	//----- nvinfo : EIATTR_CBANK_PARAM_SIZE
	.align		4
.L_73:
        /*007c*/ 	.byte	0x03, 0x19
        /*007e*/ 	.short	0x0020


	//----- nvinfo : EIATTR_PARAM_CBANK
	.align		4
        /*0080*/ 	.byte	0x04, 0x0a
        /*0082*/ 	.short	(.L_75 - .L_74)
	.align		4
.L_74:
        /*0084*/ 	.word	index@(.nv.constant0._Z16findSplitsKernelPKiPiS0_ii)
        /*0088*/ 	.short	0x0380
        /*008a*/ 	.short	0x0020


	//----- nvinfo : EIATTR_SW_WAR
	.align		4
.L_75:
        /*008c*/ 	.byte	0x04, 0x36
        /*008e*/ 	.short	(.L_77 - .L_76)
.L_76:
        /*0090*/ 	.word	0x00000008
.L_77:


//--------------------- .nv.callgraph             --------------------------
	.section	.nv.callgraph,"",@"SHT_CUDA_CALLGRAPH"
	.align	4
	.sectionentsize	8
	.align		4
        /*0000*/ 	.word	0x00000000
	.align		4
        /*0004*/ 	.word	0xffffffff
	.align		4
        /*0008*/ 	.word	0x00000000
	.align		4
        /*000c*/ 	.word	0xfffffffe
	.align		4
        /*0010*/ 	.word	0x00000000
	.align		4
        /*0014*/ 	.word	0xfffffffd
	.align		4
        /*0018*/ 	.word	0x00000000
	.align		4
        /*001c*/ 	.word	0xfffffffc


//--------------------- .nv.constant4             --------------------------
	.section	.nv.constant4,"a",@progbits
	.align	8
	.align		8
.nv.constant4:
        /*0000*/ 	.dword	_ZN34_INTERNAL_507cfdfe_4_k_cu_d405aa6e4cuda3std3__45__cpo5beginE
	.align		8
        /*0008*/ 	.dword	_ZN34_INTERNAL_507cfdfe_4_k_cu_d405aa6e4cuda3std3__45__cpo3endE
	.align		8
        /*0010*/ 	.dword	_ZN34_INTERNAL_507cfdfe_4_k_cu_d405aa6e4cuda3std3__45__cpo6cbeginE
	.align		8
        /*0018*/ 	.dword	_ZN34_INTERNAL_507cfdfe_4_k_cu_d405aa6e4cuda3std3__45__cpo4cendE
	.align		8
        /*0020*/ 	.dword	_ZN34_INTERNAL_507cfdfe_4_k_cu_d405aa6e4cuda3std3__45__cpo6rbeginE
	.align		8
        /*0028*/ 	.dword	_ZN34_INTERNAL_507cfdfe_4_k_cu_d405aa6e4cuda3std3__45__cpo4rendE
	.align		8
        /*0030*/ 	.dword	_ZN34_INTERNAL_507cfdfe_4_k_cu_d405aa6e4cuda3std3__45__cpo7crbeginE
	.align		8
        /*0038*/ 	.dword	_ZN34_INTERNAL_507cfdfe_4_k_cu_d405aa6e4cuda3std3__45__cpo5crendE
	.align		8
        /*0040*/ 	.dword	_ZN34_INTERNAL_507cfdfe_4_k_cu_d405aa6e4cuda3std3__436_GLOBAL__N__507cfdfe_4_k_cu_d405aa6e6ignoreE
	.align		8
        /*0048*/ 	.dword	_ZN34_INTERNAL_507cfdfe_4_k_cu_d405aa6e4cuda3std3__419piecewise_constructE
	.align		8
        /*0050*/ 	.dword	_ZN34_INTERNAL_507cfdfe_4_k_cu_d405aa6e4cuda3std3__48in_placeE
	.align		8
        /*0058*/ 	.dword	_ZN34_INTERNAL_507cfdfe_4_k_cu_d405aa6e4cuda3std3__420unreachable_sentinelE
	.align		8
        /*0060*/ 	.dword	_ZN34_INTERNAL_507cfdfe_4_k_cu_d405aa6e4cuda3std3__47nulloptE
	.align		8
        /*0068*/ 	.dword	_ZN34_INTERNAL_507cfdfe_4_k_cu_d405aa6e4cuda3std3__48unexpectE
	.align		8
        /*0070*/ 	.dword	_ZN34_INTERNAL_507cfdfe_4_k_cu_d405aa6e4cuda3std6ranges3__45__cpo4swapE
	.align		8
        /*0078*/ 	.dword	_ZN34_INTERNAL_507cfdfe_4_k_cu_d405aa6e4cuda3std6ranges3__45__cpo9iter_moveE
	.align		8
        /*0080*/ 	.dword	_ZN34_INTERNAL_507cfdfe_4_k_cu_d405aa6e4cuda3std6ranges3__45__cpo5beginE
	.align		8
        /*0088*/ 	.dword	_ZN34_INTERNAL_507cfdfe_4_k_cu_d405aa6e4cuda3std6ranges3__45__cpo3endE
	.align		8
        /*0090*/ 	.dword	_ZN34_INTERNAL_507cfdfe_4_k_cu_d405aa6e4cuda3std6ranges3__45__cpo6cbeginE
	.align		8
        /*0098*/ 	.dword	_ZN34_INTERNAL_507cfdfe_4_k_cu_d405aa6e4cuda3std6ranges3__45__cpo4cendE
	.align		8
        /*00a0*/ 	.dword	_ZN34_INTERNAL_507cfdfe_4_k_cu_d405aa6e4cuda3std6ranges3__45__cpo7advanceE
	.align		8
        /*00a8*/ 	.dword	_ZN34_INTERNAL_507cfdfe_4_k_cu_d405aa6e4cuda3std6ranges3__45__cpo9iter_swapE
	.align		8
        /*00b0*/ 	.dword	_ZN34_INTERNAL_507cfdfe_4_k_cu_d405aa6e4cuda3std6ranges3__45__cpo4nextE
	.align		8
        /*00b8*/ 	.dword	_ZN34_INTERNAL_507cfdfe_4_k_cu_d405aa6e4cuda3std6ranges3__45__cpo4prevE
	.align		8
        /*00c0*/ 	.dword	_ZN34_INTERNAL_507cfdfe_4_k_cu_d405aa6e4cuda3std6ranges3__45__cpo4dataE
	.align		8
        /*00c8*/ 	.dword	_ZN34_INTERNAL_507cfdfe_4_k_cu_d405aa6e4cuda3std6ranges3__45__cpo5cdataE
	.align		8
        /*00d0*/ 	.dword	_ZN34_INTERNAL_507cfdfe_4_k_cu_d405aa6e4cuda3std6ranges3__45__cpo4sizeE
	.align		8
        /*00d8*/ 	.dword	_ZN34_INTERNAL_507cfdfe_4_k_cu_d405aa6e4cuda3std6ranges3__45__cpo5ssizeE
	.align		8
        /*00e0*/ 	.dword	_ZN34_INTERNAL_507cfdfe_4_k_cu_d405aa6e4cuda3std6ranges3__45__cpo8distanceE
	.align		8
        /*00e8*/ 	.dword	_ZN34_INTERNAL_507cfdfe_4_k_cu_d405aa6e6thrust24THRUST_300001_SM_1000_NS6system6detail10sequential3seqE
	.align		8
        /*00f0*/ 	.dword	_ZN34_INTERNAL_507cfdfe_4_k_cu_d405aa6e6thrust24THRUST_300001_SM_1000_NS12placeholders2_1E
	.align		8
        /*00f8*/ 	.dword	_ZN34_INTERNAL_507cfdfe_4_k_cu_d405aa6e6thrust24THRUST_300001_SM_1000_NS12placeholders2_2E
	.align		8
        /*0100*/ 	.dword	_ZN34_INTERNAL_507cfdfe_4_k_cu_d405aa6e6thrust24THRUST_300001_SM_1000_NS12placeholders2_3E
	.align		8
        /*0108*/ 	.dword	_ZN34_INTERNAL_507cfdfe_4_k_cu_d405aa6e6thrust24THRUST_300001_SM_1000_NS12placeholders2_4E
	.align		8
        /*0110*/ 	.dword	_ZN34_INTERNAL_507cfdfe_4_k_cu_d405aa6e6thrust24THRUST_300001_SM_1000_NS12placeholders2_5E
	.align		8
        /*0118*/ 	.dword	_ZN34_INTERNAL_507cfdfe_4_k_cu_d405aa6e6thrust24THRUST_300001_SM_1000_NS12placeholders2_6E
	.align		8
        /*0120*/ 	.dword	_ZN34_INTERNAL_507cfdfe_4_k_cu_d405aa6e6thrust24THRUST_300001_SM_1000_NS12placeholders2_7E
	.align		8
        /*0128*/ 	.dword	_ZN34_INTERNAL_507cfdfe_4_k_cu_d405aa6e6thrust24THRUST_300001_SM_1000_NS12placeholders2_8E
	.align		8
        /*0130*/ 	.dword	_ZN34_INTERNAL_507cfdfe_4_k_cu_d405aa6e6thrust24THRUST_300001_SM_1000_NS12placeholders2_9E
	.align		8
        /*0138*/ 	.dword	_ZN34_INTERNAL_507cfdfe_4_k_cu_d405aa6e6thrust24THRUST_300001_SM_1000_NS12placeholders3_10E


//--------------------- .text._ZN3cub18CUB_300001_SM_10006detail11EmptyKernelIvEEvv --------------------------
	.section	.text._ZN3cub18CUB_300001_SM_10006detail11EmptyKernelIvEEvv,"ax",@progbits
	.align	128
        .global         _ZN3cub18CUB_300001_SM_10006detail11EmptyKernelIvEEvv
        .type           _ZN3cub18CUB_300001_SM_10006detail11EmptyKernelIvEEvv,@function
        .size           _ZN3cub18CUB_300001_SM_10006detail11EmptyKernelIvEEvv,(.L_x_4 - _ZN3cub18CUB_300001_SM_10006detail11EmptyKernelIvEEvv)
        .other          _ZN3cub18CUB_300001_SM_10006detail11EmptyKernelIvEEvv,@"STO_CUDA_ENTRY STV_DEFAULT"
_ZN3cub18CUB_300001_SM_10006detail11EmptyKernelIvEEvv:
.text._ZN3cub18CUB_300001_SM_10006detail11EmptyKernelIvEEvv:
[----:B------:R-:W-:Y:S01]  /*0000*/  LDC R1, c[0x0][0x37c] ;  /* 0x0000df00ff017b82 */ /* 0x000fe20000000800 */
[----:B------:R-:W-:Y:S05]  /*0010*/  EXIT ;  /* 0x000000000000794d */ /* 0x000fea0003800000 */
.L_x_0:
[----:B------:R-:W-:-:S00]  /*0020*/  BRA `(.L_x_0) ;  /* 0xfffffffc00fc7947 */ /* 0x000fc0000383ffff */
[----:B------:R-:W-:-:S00]  /*0030*/  NOP ;  /* 0x0000000000007918 */ /* 0x000fc00000000000 */
        /* <DEDUP_REMOVED lines=12> */
.L_x_4:


//--------------------- .text._Z16findSplitsKernelPKiPiS0_ii --------------------------
	.section	.text._Z16findSplitsKernelPKiPiS0_ii,"ax",@progbits
	.align	128
        .global         _Z16findSplitsKernelPKiPiS0_ii
        .type           _Z16findSplitsKernelPKiPiS0_ii,@function
        .size           _Z16findSplitsKernelPKiPiS0_ii,(.L_x_5 - _Z16findSplitsKernelPKiPiS0_ii)
        .other          _Z16findSplitsKernelPKiPiS0_ii,@"STO_CUDA_ENTRY STV_DEFAULT"
_Z16findSplitsKernelPKiPiS0_ii:
.text._Z16findSplitsKernelPKiPiS0_ii:
[----:B------:R-:W-:Y:S01]  /*0000*/  LDC R1, c[0x0][0x37c] ;  /* 0x0000df00ff017b82 */ /* 0x000fe20000000800 */
[----:B------:R-:W0:Y:S07]  /*0010*/  S2R R0, SR_TID.X ;  /* 0x0000000000007919 */ /* 0x000e2e0000002100 */
[----:B------:R-:W0:Y:S01]  /*0020*/  S2UR UR4, SR_CTAID.X ;  /* 0x00000000000479c3 */ /* 0x000e220000002500 */
[----:B------:R-:W1:Y:S07]  /*0030*/  LDCU UR5, c[0x0][0x398] ;  /* 0x00007300ff0577ac */ /* 0x000e6e0008000800 */
[----:B------:R-:W0:Y:S02]  /*0040*/  LDC R7, c[0x0][0x360] ;  /* 0x0000d800ff077b82 */ /* 0x000e240000000800 */
[----:B0-----:R-:W-:-:S05]  /*0050*/  IMAD R7, R7, UR4, R0 ;  /* 0x0000000407077c24 */ /* 0x001fca000f8e0200 */
[----:B-1----:R-:W-:-:S13]  /*0060*/  ISETP.GE.AND P0, PT, R7, UR5, PT ;  /* 0x0000000507007c0c */ /* 0x002fda000bf06270 */
[----:B------:R-:W-:Y:S05]  /*0070*/  @P0 EXIT ;  /* 0x000000000000094d */ /* 0x000fea0003800000 */
[----:B------:R-:W0:Y:S01]  /*0080*/  LDCU UR4, c[0x0][0x39c] ;  /* 0x00007380ff0477ac */ /* 0x000e220008000800 */
[----:B------:R-:W1:Y:S01]  /*0090*/  LDC.64 R4, c[0x0][0x388] ;  /* 0x0000e200ff047b82 */ /* 0x000e620000000a00 */
[----:B------:R-:W-:Y:S01]  /*00a0*/  IMAD.MOV.U32 R9, RZ, RZ, RZ ;  /* 0x000000ffff097224 */ /* 0x000fe200078e00ff */
[----:B------:R-:W2:Y:S01]  /*00b0*/  LDCU.64 UR6, c[0x0][0x358] ;  /* 0x00006b00ff0677ac */ /* 0x000ea20008000a00 */
[----:B0-----:R-:W-:Y:S01]  /*00c0*/  UISETP.GE.AND UP0, UPT, UR4, 0x1, UPT ;  /* 0x000000010400788c */ /* 0x001fe2000bf06270 */
[----:B-1----:R-:W-:-:S08]  /*00d0*/  IMAD.WIDE R4, R7, 0x4, R4 ;  /* 0x0000000407047825 */ /* 0x002fd000078e0204 */
[----:B--2---:R-:W-:Y:S05]  /*00e0*/  BRA.U !UP0, `(.L_x_1) ;  /* 0x0000000108487547 */ /* 0x004fea000b800000 */
[----:B------:R-:W0:Y:S02]  /*00f0*/  LDC.64 R2, c[0x0][0x380] ;  /* 0x0000e000ff027b82 */ /* 0x000e240000000a00 */
[----:B0-----:R-:W-:-:S06]  /*0100*/  IMAD.WIDE R2, R7, 0x4, R2 ;  /* 0x0000000407027825 */ /* 0x001fcc00078e0202 */
[----:B------:R-:W0:Y:S01]  /*0110*/  LDC.64 R6, c[0x0][0x390] ;  /* 0x0000e400ff067b82 */ /* 0x000e220000000a00 */
[----:B------:R1:W5:Y:S01]  /*0120*/  LDG.E R0, desc[UR6][R2.64] ;  /* 0x0000000602007981 */ /* 0x000362000c1e1900 */
[----:B------:R-:W-:Y:S01]  /*0130*/  UIADD3 UR4, UPT, UPT, UR4, -0x1, URZ ;  /* 0xffffffff04047890 */ /* 0x000fe2000fffe0ff */
[----:B------:R-:W-:Y:S01]  /*0140*/  BSSY.RECONVERGENT B0, `(.L_x_1) ;  /* 0x000000c000007945 */ /* 0x000fe20003800200 */
[----:B------:R-:W-:-:S04]  /*0150*/  IMAD.MOV.U32 R9, RZ, RZ, RZ ;  /* 0x000000ffff097224 */ /* 0x000fc800078e00ff */
[----:B------:R-:W-:-:S07]  /*0160*/  MOV R8, UR4 ;  /* 0x0000000400087c02 */ /* 0x000fce0008000f00 */
.L_x_2:
[----:B-1----:R-:W-:-:S05]  /*0170*/  IMAD.IADD R2, R8, 0x1, R9 ;  /* 0x0000000108027824 */ /* 0x002fca00078e0209 */
[----:B------:R-:W-:-:S05]  /*0180*/  SHF.R.U32.HI R11, RZ, 0x1, R2 ;  /* 0x00000001ff0b7819 */ /* 0x000fca0000011602 */
[----:B0-----:R-:W-:-:S06]  /*0190*/  IMAD.WIDE.U32 R2, R11, 0x4, R6 ;  /* 0x000000040b027825 */ /* 0x001fcc00078e0006 */
[----:B------:R-:W2:Y:S02]  /*01a0*/  LDG.E R3, desc[UR6][R2.64] ;  /* 0x0000000602037981 */ /* 0x000ea4000c1e1900 */
[----:B--2--5:R-:W-:-:S13]  /*01b0*/  ISETP.GT.AND P0, PT, R3, R0, PT ;  /* 0x000000000300720c */ /* 0x024fda0003f04270 */
[C---:B------:R-:W-:Y:S02]  /*01c0*/  @!P0 IADD3 R9, PT, PT, R11.reuse, 0x1, RZ ;  /* 0x000000010b098810 */ /* 0x040fe40007ffe0ff */
[----:B------:R-:W-:-:S04]  /*01d0*/  @P0 IADD3 R8, PT, PT, R11, -0x1, RZ ;  /* 0xffffffff0b080810 */ /* 0x000fc80007ffe0ff */
[----:B------:R-:W-:-:S13]  /*01e0*/  ISETP.GT.AND P0, PT, R9, R8, PT ;  /* 0x000000080900720c */ /* 0x000fda0003f04270 */
[----:B------:R-:W-:Y:S05]  /*01f0*/  @!P0 BRA `(.L_x_2) ;  /* 0xfffffffc00dc8947 */ /* 0x000fea000383ffff */
[----:B------:R-:W-:Y:S05]  /*0200*/  BSYNC.RECONVERGENT B0 ;  /* 0x0000000000007941 */ /* 0x000fea0003800200 */
.L_x_1:
[----:B------:R-:W-:Y:S01]  /*0210*/  STG.E desc[UR6][R4.64], R9 ;  /* 0x0000000904007986 */ /* 0x000fe2000c101906 */
[----:B------:R-:W-:Y:S05]  /*0220*/  EXIT ;  /* 0x000000000000794d */ /* 0x000fea0003800000 */
.L_x_3:
        /* <DEDUP_REMOVED lines=13> */
.L_x_5:


//--------------------- .nv.shared.reserved.0     --------------------------
	.section	.nv.shared.reserved.0,"aw",@nobits
	.weak		__nv_reservedSMEM_offset_0_alias
	.size		__nv_reservedSMEM_offset_0_alias, 0, 64
	.other		__nv_reservedSMEM_offset_0_alias,@"STO_CUDA_RESERVED_SHARED STV_DEFAULT"
__nv_reservedSMEM_offset_0_alias:
	.zero		0
	.zero		64


//--------------------- .nv.global                --------------------------
	.section	.nv.global,"aw",@nobits
.nv.global:
	.type		_ZN34_INTERNAL_507cfdfe_4_k_cu_d405aa6e6thrust24THRUST_300001_SM_1000_NS12placeholders2_5E,@object
	.size		_ZN34_INTERNAL_507cfdfe_4_k_cu_d405aa6e6thrust24THRUST_300001_SM_1000_NS12placeholders2_5E,(_ZN34_INTERNAL_507cfdfe_4_k_cu_d405aa6e4cuda3std3__45__cpo6cbeginE - _ZN34_INTERNAL_507cfdfe_4_k_cu_d405aa6e6thrust24THRUST_300001_SM_1000_NS12placeholders2_5E)
_ZN34_INTERNAL_507cfdfe_4_k_cu_d405aa6e6thrust24THRUST_300001_SM_1000_NS12placeholders2_5E:
	.zero		1
	.type		_ZN34_INTERNAL_507cfdfe_4_k_cu_d405aa6e4cuda3std3__45__cpo6cbeginE,@object
	.size		_ZN34_INTERNAL_507cfdfe_4_k_cu_d405aa6e4cuda3std3__45__cpo6cbeginE,(_ZN34_INTERNAL_507cfdfe_4_k_cu_d405aa6e4cuda3std6ranges3__45__cpo6cbeginE - _ZN34_INTERNAL_507cfdfe_4_k_cu_d405aa6e4cuda3std3__45__cpo6cbeginE)
_ZN34_INTERNAL_507cfdfe_4_k_cu_d405aa6e4cuda3std3__45__cpo6cbeginE:
	.zero		1
	.type		_ZN34_INTERNAL_507cfdfe_4_k_cu_d405aa6e4cuda3std6ranges3__45__cpo6cbeginE,@object
	.size		_ZN34_INTERNAL_507cfdfe_4_k_cu_d405aa6e4cuda3std6ranges3__45__cpo6cbeginE,(_ZN34_INTERNAL_507cfdfe_4_k_cu_d405aa6e4cuda3std3__48in_placeE - _ZN34_INTERNAL_507cfdfe_4_k_cu_d405aa6e4cuda3std6ranges3__45__cpo6cbeginE)
_ZN34_INTERNAL_507cfdfe_4_k_cu_d405aa6e4cuda3std6ranges3__45__cpo6cbeginE:
	.zero		1
	.type		_ZN34_INTERNAL_507cfdfe_4_k_cu_d405aa6e4cuda3std3__48in_placeE,@object
	.size		_ZN34_INTERNAL_507cfdfe_4_k_cu_d405aa6e4cuda3std3__48in_placeE,(_ZN34_INTERNAL_507cfdfe_4_k_cu_d405aa6e4cuda3std6ranges3__45__cpo4sizeE - _ZN34_INTERNAL_507cfdfe_4_k_cu_d405aa6e4cuda3std3__48in_placeE)
_ZN34_INTERNAL_507cfdfe_4_k_cu_d405aa6e4cuda3std3__48in_placeE:
	.zero		1
	.type		_ZN34_INTERNAL_507cfdfe_4_k_cu_d405aa6e4cuda3std6ranges3__45__cpo4sizeE,@object
	.size		_ZN34_INTERNAL_507cfdfe_4_k_cu_d405aa6e4cuda3std6ranges3__45__cpo4sizeE,(_ZN34_INTERNAL_507cfdfe_4_k_cu_d405aa6e6thrust24THRUST_300001_SM_1000_NS12placeholders2_9E - _ZN34_INTERNAL_507cfdfe_4_k_cu_d405aa6e4cuda3std6ranges3__45__cpo4sizeE)
_ZN34_INTERNAL_507cfdfe_4_k_cu_d405aa6e4cuda3std6ranges3__45__cpo4sizeE:
	.zero		1
	.type		_ZN34_INTERNAL_507cfdfe_4_k_cu_d405aa6e6thrust24THRUST_300001_SM_1000_NS12placeholders2_9E,@object
	.size		_ZN34_INTERNAL_507cfdfe_4_k_cu_d405aa6e6thrust24THRUST_300001_SM_1000_NS12placeholders2_9E,(_ZN34_INTERNAL_507cfdfe_4_k_cu_d405aa6e4cuda3std3__45__cpo7crbeginE - _ZN34_INTERNAL_507cfdfe_4_k_cu_d405aa6e6thrust24THRUST_300001_SM_1000_NS12placeholders2_9E)
_ZN34_INTERNAL_507cfdfe_4_k_cu_d405aa6e6thrust24THRUST_300001_SM_1000_NS12placeholders2_9E:
	.zero		1
	.type		_ZN34_INTERNAL_507cfdfe_4_k_cu_d405aa6e4cuda3std3__45__cpo7crbeginE,@object
	.size		_ZN34_INTERNAL_507cfdfe_4_k_cu_d405aa6e4cuda3std3__45__cpo7crbeginE,(_ZN34_INTERNAL_507cfdfe_4_k_cu_d405aa6e4cuda3std6ranges3__45__cpo4nextE - _ZN34_INTERNAL_507cfdfe_4_k_cu_d405aa6e4cuda3std3__45__cpo7crbeginE)
_ZN34_INTERNAL_507cfdfe_4_k_cu_d405aa6e4cuda3std3__45__cpo7crbeginE:
	.zero		1
	.type		_ZN34_INTERNAL_507cfdfe_4_k_cu_d405aa6e4cuda3std6ranges3__45__cpo4nextE,@object
	.size		_ZN34_INTERNAL_507cfdfe_4_k_cu_d405aa6e4cuda3std6ranges3__45__cpo4nextE,(_ZN34_INTERNAL_507cfdfe_4_k_cu_d405aa6e4cuda3std6ranges3__45__cpo4swapE - _ZN34_INTERNAL_507cfdfe_4_k_cu_d405aa6e4cuda3std6ranges3__45__cpo4nextE)
_ZN34_INTERNAL_507cfdfe_4_k_cu_d405aa6e4cuda3std6ranges3__45__cpo4nextE:
	.zero		1
	.type		_ZN34_INTERNAL_507cfdfe_4_k_cu_d405aa6e4cuda3std6ranges3__45__cpo4swapE,@object
	.size		_ZN34_INTERNAL_507cfdfe_4_k_cu_d405aa6e4cuda3std6ranges3__45__cpo4swapE,(_ZN34_INTERNAL_507cfdfe_4_k_cu_d405aa6e6thrust24THRUST_300001_SM_1000_NS12placeholders2_1E - _ZN34_INTERNAL_507cfdfe_4_k_cu_d405aa6e4cuda3std6ranges3__45__cpo4swapE)
_ZN34_INTERNAL_507cfdfe_4_k_cu_d405aa6e4cuda3std6ranges3__45__cpo4swapE:
	.zero		1
	.type		_ZN34_INTERNAL_507cfdfe_4_k_cu_d405aa6e6thrust24THRUST_300001_SM_1000_NS12placeholders2_1E,@object
	.size		_ZN34_INTERNAL_507cfdfe_4_k_cu_d405aa6e6thrust24THRUST_300001_SM_1000_NS12placeholders2_1E,(_ZN34_INTERNAL_507cfdfe_4_k_cu_d405aa6e6thrust24THRUST_300001_SM_1000_NS12placeholders2_3E - _ZN34_INTERNAL_507cfdfe_4_k_cu_d405aa6e6thrust24THRUST_300001_SM_1000_NS12placeholders2_1E)
_ZN34_INTERNAL_507cfdfe_4_k_cu_d405aa6e6thrust24THRUST_300001_SM_1000_NS12placeholders2_1E:
	.zero		1
	.type		_ZN34_INTERNAL_507cfdfe_4_k_cu_d405aa6e6thrust24THRUST_300001_SM_1000_NS12placeholders2_3E,@object
	.size		_ZN34_INTERNAL_507cfdfe_4_k_cu_d405aa6e6thrust24THRUST_300001_SM_1000_NS12placeholders2_3E,(_ZN34_INTERNAL_507cfdfe_4_k_cu_d405aa6e4cuda3std3__45__cpo5beginE - _ZN34_INTERNAL_507cfdfe_4_k_cu_d405aa6e6thrust24THRUST_300001_SM_1000_NS12placeholders2_3E)
_ZN34_INTERNAL_507cfdfe_4_k_cu_d405aa6e6thrust24THRUST_300001_SM_1000_NS12placeholders2_3E:
	.zero		1
	.type		_ZN34_INTERNAL_507cfdfe_4_k_cu_d405aa6e4cuda3std3__45__cpo5beginE,@object
	.size		_ZN34_INTERNAL_507cfdfe_4_k_cu_d405aa6e4cuda3std3__45__cpo5beginE,(_ZN34_INTERNAL_507cfdfe_4_k_cu_d405aa6e4cuda3std6ranges3__45__cpo5beginE - _ZN34_INTERNAL_507cfdfe_4_k_cu_d405aa6e4cuda3std3__45__cpo5beginE)
_ZN34_INTERNAL_507cfdfe_4_k_cu_d405aa6e4cuda3std3__45__cpo5beginE:
	.zero		1
	.type		_ZN34_INTERNAL_507cfdfe_4_k_cu_d405aa6e4cuda3std6ranges3__45__cpo5beginE,@object
	.size		_ZN34_INTERNAL_507cfdfe_4_k_cu_d405aa6e4cuda3std6ranges3__45__cpo5beginE,(_ZN34_INTERNAL_507cfdfe_4_k_cu_d405aa6e4cuda3std3__436_GLOBAL__N__507cfdfe_4_k_cu_d405aa6e6ignoreE - _ZN34_INTERNAL_507cfdfe_4_k_cu_d405aa6e4cuda3std6ranges3__45__cpo5beginE)
_ZN34_INTERNAL_507cfdfe_4_k_cu_d405aa6e4cuda3std6ranges3__45__cpo5beginE:
	.zero		1
	.type		_ZN34_INTERNAL_507cfdfe_4_k_cu_d405aa6e4cuda3std3__436_GLOBAL__N__507cfdfe_4_k_cu_d405aa6e6ignoreE,@object
	.size		_ZN34_INTERNAL_507cfdfe_4_k_cu_d405aa6e4cuda3std3__436_GLOBAL__N__507cfdfe_4_k_cu_d405aa6e6ignoreE,(_ZN34_INTERNAL_507cfdfe_4_k_cu_d405aa6e4cuda3std6ranges3__45__cpo4dataE - _ZN34_INTERNAL_507cfdfe_4_k_cu_d405aa6e4cuda3std3__436_GLOBAL__N__507cfdfe_4_k_cu_d405aa6e6ignoreE)
_ZN34_INTERNAL_507cfdfe_4_k_cu_d405aa6e4cuda3std3__436_GLOBAL__N__507cfdfe_4_k_cu_d405aa6e6ignoreE:
	.zero		1
	.type		_ZN34_INTERNAL_507cfdfe_4_k_cu_d405aa6e4cuda3std6ranges3__45__cpo4dataE,@object
	.size		_ZN34_INTERNAL_507cfdfe_4_k_cu_d405aa6e4cuda3std6ranges3__45__cpo4dataE,(_ZN34_INTERNAL_507cfdfe_4_k_cu_d405aa6e6thrust24THRUST_300001_SM_1000_NS12placeholders2_7E - _ZN34_INTERNAL_507cfdfe_4_k_cu_d405aa6e4cuda3std6ranges3__45__cpo4dataE)
_ZN34_INTERNAL_507cfdfe_4_k_cu_d405aa6e4cuda3std6ranges3__45__cpo4dataE:
	.zero		1
	.type		_ZN34_INTERNAL_507cfdfe_4_k_cu_d405aa6e6thrust24THRUST_300001_SM_1000_NS12placeholders2_7E,@object
	.size		_ZN34_INTERNAL_507cfdfe_4_k_cu_d405aa6e6thrust24THRUST_300001_SM_1000_NS12placeholders2_7E,(_ZN34_INTERNAL_507cfdfe_4_k_cu_d405aa6e4cuda3std3__45__cpo6rbeginE - _ZN34_INTERNAL_507cfdfe_4_k_cu_d405aa6e6thrust24THRUST_300001_SM_1000_NS12placeholders2_7E)
_ZN34_INTERNAL_507cfdfe_4_k_cu_d405aa6e6thrust24THRUST_300001_SM_1000_NS12placeholders2_7E:
	.zero		1
	.type		_ZN34_INTERNAL_507cfdfe_4_k_cu_d405aa6e4cuda3std3__45__cpo6rbeginE,@object
	.size		_ZN34_INTERNAL_507cfdfe_4_k_cu_d405aa6e4cuda3std3__45__cpo6rbeginE,(_ZN34_INTERNAL_507cfdfe_4_k_cu_d405aa6e4cuda3std6ranges3__45__cpo7advanceE - _ZN34_INTERNAL_507cfdfe_4_k_cu_d405aa6e4cuda3std3__45__cpo6rbeginE)
_ZN34_INTERNAL_507cfdfe_4_k_cu_d405aa6e4cuda3std3__45__cpo6rbeginE:
	.zero		1
	.type		_ZN34_INTERNAL_507cfdfe_4_k_cu_d405aa6e4cuda3std6ranges3__45__cpo7advanceE,@object
	.size		_ZN34_INTERNAL_507cfdfe_4_k_cu_d405aa6e4cuda3std6ranges3__45__cpo7advanceE,(_ZN34_INTERNAL_507cfdfe_4_k_cu_d405aa6e4cuda3std3__47nulloptE - _ZN34_INTERNAL_507cfdfe_4_k_cu_d405aa6e4cuda3std6ranges3__45__cpo7advanceE)
_ZN34_INTERNAL_507cfdfe_4_k_cu_d405aa6e4cuda3std6ranges3__45__cpo7advanceE:
	.zero		1
	.type		_ZN34_INTERNAL_507cfdfe_4_k_cu_d405aa6e4cuda3std3__47nulloptE,@object
	.size		_ZN34_INTERNAL_507cfdfe_4_k_cu_d405aa6e4cuda3std3__47nulloptE,(_ZN34_INTERNAL_507cfdfe_4_k_cu_d405aa6e4cuda3std6ranges3__45__cpo8distanceE - _ZN34_INTERNAL_507cfdfe_4_k_cu_d405aa6e4cuda3std3__47nulloptE)
_ZN34_INTERNAL_507cfdfe_4_k_cu_d405aa6e4cuda3std3__47nulloptE:
	.zero		1
	.type		_ZN34_INTERNAL_507cfdfe_4_k_cu_d405aa6e4cuda3std6ranges3__45__cpo8distanceE,@object
	.size		_ZN34_INTERNAL_507cfdfe_4_k_cu_d405aa6e4cuda3std6ranges3__45__cpo8distanceE,(_ZN34_INTERNAL_507cfdfe_4_k_cu_d405aa6e6thrust24THRUST_300001_SM_1000_NS12placeholders2_6E - _ZN34_INTERNAL_507cfdfe_4_k_cu_d405aa6e4cuda3std6ranges3__45__cpo8distanceE)
_ZN34_INTERNAL_507cfdfe_4_k_cu_d405aa6e4cuda3std6ranges3__45__cpo8distanceE:
	.zero		1
	.type		_ZN34_INTERNAL_507cfdfe_4_k_cu_d405aa6e6thrust24THRUST_300001_SM_1000_NS12placeholders2_6E,@object
	.size		_ZN34_INTERNAL_507cfdfe_4_k_cu_d405aa6e6thrust24THRUST_300001_SM_1000_NS12placeholders2_6E,(_ZN34_INTERNAL_507cfdfe_4_k_cu_d405aa6e4cuda3std3__45__cpo4cendE - _ZN34_INTERNAL_507cfdfe_4_k_cu_d405aa6e6thrust24THRUST_300001_SM_1000_NS12placeholders2_6E)
_ZN34_INTERNAL_507cfdfe_4_k_cu_d405aa6e6thrust24THRUST_300001_SM_1000_NS12placeholders2_6E:
	.zero		1
	.type		_ZN34_INTERNAL_507cfdfe_4_k_cu_d405aa6e4cuda3std3__45__cpo4cendE,@object
	.size		_ZN34_INTERNAL_507cfdfe_4_k_cu_d405aa6e4cuda3std3__45__cpo4cendE,(_ZN34_INTERNAL_507cfdfe_4_k_cu_d405aa6e4cuda3std6ranges3__45__cpo4cendE - _ZN34_INTERNAL_507cfdfe_4_k_cu_d405aa6e4cuda3std3__45__cpo4cendE)
_ZN34_INTERNAL_507cfdfe_4_k_cu_d405aa6e4cuda3std3__45__cpo4cendE:
	.zero		1
	.type		_ZN34_INTERNAL_507cfdfe_4_k_cu_d405aa6e4cuda3std6ranges3__45__cpo4cendE,@object
	.size		_ZN34_INTERNAL_507cfdfe_4_k_cu_d405aa6e4cuda3std6ranges3__45__cpo4cendE,(_ZN34_INTERNAL_507cfdfe_4_k_cu_d405aa6e4cuda3std3__420unreachable_sentinelE - _ZN34_INTERNAL_507cfdfe_4_k_cu_d405aa6e4cuda3std6ranges3__45__cpo4cendE)
_ZN34_INTERNAL_507cfdfe_4_k_cu_d405aa6e4cuda3std6ranges3__45__cpo4cendE:
	.zero		1
	.type		_ZN34_INTERNAL_507cfdfe_4_k_cu_d405aa6e4cuda3std3__420unreachable_sentinelE,@object
	.size		_ZN34_INTERNAL_507cfdfe_4_k_cu_d405aa6e4cuda3std3__420unreachable_sentinelE,(_ZN34_INTERNAL_507cfdfe_4_k_cu_d405aa6e4cuda3std6ranges3__45__cpo5ssizeE - _ZN34_INTERNAL_507cfdfe_4_k_cu_d405aa6e4cuda3std3__420unreachable_sentinelE)
_ZN34_INTERNAL_507cfdfe_4_k_cu_d405aa6e4cuda3std3__420unreachable_sentinelE:
	.zero		1
	.type		_ZN34_INTERNAL_507cfdfe_4_k_cu_d405aa6e4cuda3std6ranges3__45__cpo5ssizeE,@object
	.size		_ZN34_INTERNAL_507cfdfe_4_k_cu_d405aa6e4cuda3std6ranges3__45__cpo5ssizeE,(_ZN34_INTERNAL_507cfdfe_4_k_cu_d405aa6e6thrust24THRUST_300001_SM_1000_NS12placeholders3_10E - _ZN34_INTERNAL_507cfdfe_4_k_cu_d405aa6e4cuda3std6ranges3__45__cpo5ssizeE)
_ZN34_INTERNAL_507cfdfe_4_k_cu_d405aa6e4cuda3std6ranges3__45__cpo5ssizeE:
	.zero		1
	.type		_ZN34_INTERNAL_507cfdfe_4_k_cu_d405aa6e6thrust24THRUST_300001_SM_1000_NS12placeholders3_10E,@object
	.size		_ZN34_INTERNAL_507cfdfe_4_k_cu_d405aa6e6thrust24THRUST_300001_SM_1000_NS12placeholders3_10E,(_ZN34_INTERNAL_507cfdfe_4_k_cu_d405aa6e4cuda3std3__45__cpo5crendE - _ZN34_INTERNAL_507cfdfe_4_k_cu_d405aa6e6thrust24THRUST_300001_SM_1000_NS12placeholders3_10E)
_ZN34_INTERNAL_507cfdfe_4_k_cu_d405aa6e6thrust24THRUST_300001_SM_1000_NS12placeholders3_10E:
	.zero		1
	.type		_ZN34_INTERNAL_507cfdfe_4_k_cu_d405aa6e4cuda3std3__45__cpo5crendE,@object
	.size		_ZN34_INTERNAL_507cfdfe_4_k_cu_d405aa6e4cuda3std3__45__cpo5crendE,(_ZN34_INTERNAL_507cfdfe_4_k_cu_d405aa6e4cuda3std6ranges3__45__cpo4prevE - _ZN34_INTERNAL_507cfdfe_4_k_cu_d405aa6e4cuda3std3__45__cpo5crendE)
_ZN34_INTERNAL_507cfdfe_4_k_cu_d405aa6e4cuda3std3__45__cpo5crendE:
	.zero		1
	.type		_ZN34_INTERNAL_507cfdfe_4_k_cu_d405aa6e4cuda3std6ranges3__45__cpo4prevE,@object
	.size		_ZN34_INTERNAL_507cfdfe_4_k_cu_d405aa6e4cuda3std6ranges3__45__cpo4prevE,(_ZN34_INTERNAL_507cfdfe_4_k_cu_d405aa6e4cuda3std6ranges3__45__cpo9iter_moveE - _ZN34_INTERNAL_507cfdfe_4_k_cu_d405aa6e4cuda3std6ranges3__45__cpo4prevE)
_ZN34_INTERNAL_507cfdfe_4_k_cu_d405aa6e4cuda3std6ranges3__45__cpo4prevE:
	.zero		1
	.type		_ZN34_INTERNAL_507cfdfe_4_k_cu_d405aa6e4cuda3std6ranges3__45__cpo9iter_moveE,@object
	.size		_ZN34_INTERNAL_507cfdfe_4_k_cu_d405aa6e4cuda3std6ranges3__45__cpo9iter_moveE,(_ZN34_INTERNAL_507cfdfe_4_k_cu_d405aa6e6thrust24THRUST_300001_SM_1000_NS12placeholders2_2E - _ZN34_INTERNAL_507cfdfe_4_k_cu_d405aa6e4cuda3std6ranges3__45__cpo9iter_moveE)
_ZN34_INTERNAL_507cfdfe_4_k_cu_d405aa6e4cuda3std6ranges3__45__cpo9iter_moveE:
	.zero		1
	.type		_ZN34_INTERNAL_507cfdfe_4_k_cu_d405aa6e6thrust24THRUST_300001_SM_1000_NS12placeholders2_2E,@object
	.size		_ZN34_INTERNAL_507cfdfe_4_k_cu_d405aa6e6thrust24THRUST_300001_SM_1000_NS12placeholders2_2E,(_ZN34_INTERNAL_507cfdfe_4_k_cu_d405aa6e6thrust24THRUST_300001_SM_1000_NS12placeholders2_4E - _ZN34_INTERNAL_507cfdfe_4_k_cu_d405aa6e6thrust24THRUST_300001_SM_1000_NS12placeholders2_2E)
_ZN34_INTERNAL_507cfdfe_4_k_cu_d405aa6e6thrust24THRUST_300001_SM_1000_NS12placeholders2_2E:
	.zero		1
	.type		_ZN34_INTERNAL_507cfdfe_4_k_cu_d405aa6e6thrust24THRUST_300001_SM_1000_NS12placeholders2_4E,@object
	.size		_ZN34_INTERNAL_507cfdfe_4_k_cu_d405aa6e6thrust24THRUST_300001_SM_1000_NS12placeholders2_4E,(_ZN34_INTERNAL_507cfdfe_4_k_cu_d405aa6e4cuda3std3__45__cpo3endE - _ZN34_INTERNAL_507cfdfe_4_k_cu_d405aa6e6thrust24THRUST_300001_SM_1000_NS12placeholders2_4E)
_ZN34_INTERNAL_507cfdfe_4_k_cu_d405aa6e6thrust24THRUST_300001_SM_1000_NS12placeholders2_4E:
	.zero		1
	.type		_ZN34_INTERNAL_507cfdfe_4_k_cu_d405aa6e4cuda3std3__45__cpo3endE,@object
	.size		_ZN34_INTERNAL_507cfdfe_4_k_cu_d405aa6e4cuda3std3__45__cpo3endE,(_ZN34_INTERNAL_507cfdfe_4_k_cu_d405aa6e4cuda3std6ranges3__45__cpo3endE - _ZN34_INTERNAL_507cfdfe_4_k_cu_d405aa6e4cuda3std3__45__cpo3endE)
_ZN34_INTERNAL_507cfdfe_4_k_cu_d405aa6e4cuda3std3__45__cpo3endE:
	.zero		1
	.type		_ZN34_INTERNAL_507cfdfe_4_k_cu_d405aa6e4cuda3std6ranges3__45__cpo3endE,@object
	.size		_ZN34_INTERNAL_507cfdfe_4_k_cu_d405aa6e4cuda3std6ranges3__45__cpo3endE,(_ZN34_INTERNAL_507cfdfe_4_k_cu_d405aa6e4cuda3std3__419piecewise_constructE - _ZN34_INTERNAL_507cfdfe_4_k_cu_d405aa6e4cuda3std6ranges3__45__cpo3endE)
_ZN34_INTERNAL_507cfdfe_4_k_cu_d405aa6e4cuda3std6ranges3__45__cpo3endE:
	.zero		1
	.type		_ZN34_INTERNAL_507cfdfe_4_k_cu_d405aa6e4cuda3std3__419piecewise_constructE,@object
	.size		_ZN34_INTERNAL_507cfdfe_4_k_cu_d405aa6e4cuda3std3__419piecewise_constructE,(_ZN34_INTERNAL_507cfdfe_4_k_cu_d405aa6e4cuda3std6ranges3__45__cpo5cdataE - _ZN34_INTERNAL_507cfdfe_4_k_cu_d405aa6e4cuda3std3__419piecewise_constructE)
_ZN34_INTERNAL_507cfdfe_4_k_cu_d405aa6e4cuda3std3__419piecewise_constructE:
	.zero		1
	.type		_ZN34_INTERNAL_507cfdfe_4_k_cu_d405aa6e4cuda3std6ranges3__45__cpo5cdataE,@object
	.size		_ZN34_INTERNAL_507cfdfe_4_k_cu_d405aa6e4cuda3std6ranges3__45__cpo5cdataE,(_ZN34_INTERNAL_507cfdfe_4_k_cu_d405aa6e6thrust24THRUST_300001_SM_1000_NS12placeholders2_8E - _ZN34_INTERNAL_507cfdfe_4_k_cu_d405aa6e4cuda3std6ranges3__45__cpo5cdataE)
_ZN34_INTERNAL_507cfdfe_4_k_cu_d405aa6e4cuda3std6ranges3__45__cpo5cdataE:
	.zero		1
	.type		_ZN34_INTERNAL_507cfdfe_4_k_cu_d405aa6e6thrust24THRUST_300001_SM_1000_NS12placeholders2_8E,@object
	.size		_ZN34_INTERNAL_507cfdfe_4_k_cu_d405aa6e6thrust24THRUST_300001_SM_1000_NS12placeholders2_8E,(_ZN34_INTERNAL_507cfdfe_4_k_cu_d405aa6e4cuda3std3__45__cpo4rendE - _ZN34_INTERNAL_507cfdfe_4_k_cu_d405aa6e6thrust24THRUST_300001_SM_1000_NS12placeholders2_8E)
_ZN34_INTERNAL_507cfdfe_4_k_cu_d405aa6e6thrust24THRUST_300001_SM_1000_NS12placeholders2_8E:
	.zero		1
	.type		_ZN34_INTERNAL_507cfdfe_4_k_cu_d405aa6e4cuda3std3__45__cpo4rendE,@object
	.size		_ZN34_INTERNAL_507cfdfe_4_k_cu_d405aa6e4cuda3std3__45__cpo4rendE,(_ZN34_INTERNAL_507cfdfe_4_k_cu_d405aa6e4cuda3std6ranges3__45__cpo9iter_swapE - _ZN34_INTERNAL_507cfdfe_4_k_cu_d405aa6e4cuda3std3__45__cpo4rendE)
_ZN34_INTERNAL_507cfdfe_4_k_cu_d405aa6e4cuda3std3__45__cpo4rendE:
	.zero		1
	.type		_ZN34_INTERNAL_507cfdfe_4_k_cu_d405aa6e4cuda3std6ranges3__45__cpo9iter_swapE,@object
	.size		_ZN34_INTERNAL_507cfdfe_4_k_cu_d405aa6e4cuda3std6ranges3__45__cpo9iter_swapE,(_ZN34_INTERNAL_507cfdfe_4_k_cu_d405aa6e4cuda3std3__48unexpectE - _ZN34_INTERNAL_507cfdfe_4_k_cu_d405aa6e4cuda3std6ranges3__45__cpo9iter_swapE)
_ZN34_INTERNAL_507cfdfe_4_k_cu_d405aa6e4cuda3std6ranges3__45__cpo9iter_swapE:
	.zero		1
	.type		_ZN34_INTERNAL_507cfdfe_4_k_cu_d405aa6e4cuda3std3__48unexpectE,@object
	.size		_ZN34_INTERNAL_507cfdfe_4_k_cu_d405aa6e4cuda3std3__48unexpectE,(_ZN34_INTERNAL_507cfdfe_4_k_cu_d405aa6e6thrust24THRUST_300001_SM_1000_NS6system6detail10sequential3seqE - _ZN34_INTERNAL_507cfdfe_4_k_cu_d405aa6e4cuda3std3__48unexpectE)
_ZN34_INTERNAL_507cfdfe_4_k_cu_d405aa6e4cuda3std3__48unexpectE:
	.zero		1
	.type		_ZN34_INTERNAL_507cfdfe_4_k_cu_d405aa6e6thrust24THRUST_300001_SM_1000_NS6system6detail10sequential3seqE,@object
	.size		_ZN34_INTERNAL_507cfdfe_4_k_cu_d405aa6e6thrust24THRUST_300001_SM_1000_NS6system6detail10sequential3seqE,(.L_29 - _ZN34_INTERNAL_507cfdfe_4_k_cu_d405aa6e6thrust24THRUST_300001_SM_1000_NS6system6detail10sequential3seqE)
_ZN34_INTERNAL_507cfdfe_4_k_cu_d405aa6e6thrust24THRUST_300001_SM_1000_NS6system6detail10sequential3seqE:
	.zero		1
.L_29:


//--------------------- .nv.constant0._ZN3cub18CUB_300001_SM_10006detail11EmptyKernelIvEEvv --------------------------
	.section	.nv.constant0._ZN3cub18CUB_300001_SM_10006detail11EmptyKernelIvEEvv,"a",@progbits
	.sectionflags	@""
	.align	4
.nv.constant0._ZN3cub18CUB_300001_SM_10006detail11EmptyKernelIvEEvv:
	.zero		896


//--------------------- .nv.constant0._Z16findSplitsKernelPKiPiS0_ii --------------------------
	.section	.nv.constant0._Z16findSplitsKernelPKiPiS0_ii,"a",@progbits
	.sectionflags	@""
	.align	4
.nv.constant0._Z16findSplitsKernelPKiPiS0_ii:
	.zero		928


//--------------------- SYMBOLS --------------------------

	.type		.nv.reservedSmem.offset0,@object
	.size		.nv.reservedSmem.offset0,0x4
